//
// Generated by NVIDIA NVVM Compiler
//
// Compiler Build ID: CL-36424714
// Cuda compilation tools, release 13.0, V13.0.88
// Based on NVVM 20.0.0
//

.version 9.0
.target sm_100
.address_size 64

	// .globl	_Z10bfs_kernelPiS_S_S_S_S_S_S_
// _ZZ10bfs_kernelPiS_S_S_S_S_S_S_E10local_data has been demoted
// _ZZ10bfs_kernelPiS_S_S_S_S_S_S_E9local_num has been demoted
// _ZZ10bfs_kernelPiS_S_S_S_S_S_S_E8startIdx has been demoted

.visible .entry _Z10bfs_kernelPiS_S_S_S_S_S_S_(
	.param .u64 .ptr .align 1 _Z10bfs_kernelPiS_S_S_S_S_S_S__param_0,
	.param .u64 .ptr .align 1 _Z10bfs_kernelPiS_S_S_S_S_S_S__param_1,
	.param .u64 .ptr .align 1 _Z10bfs_kernelPiS_S_S_S_S_S_S__param_2,
	.param .u64 .ptr .align 1 _Z10bfs_kernelPiS_S_S_S_S_S_S__param_3,
	.param .u64 .ptr .align 1 _Z10bfs_kernelPiS_S_S_S_S_S_S__param_4,
	.param .u64 .ptr .align 1 _Z10bfs_kernelPiS_S_S_S_S_S_S__param_5,
	.param .u64 .ptr .align 1 _Z10bfs_kernelPiS_S_S_S_S_S_S__param_6,
	.param .u64 .ptr .align 1 _Z10bfs_kernelPiS_S_S_S_S_S_S__param_7
)
{
	.reg .pred 	%p<10>;
	.reg .b32 	%r<36>;
	.reg .b64 	%rd<33>;
	// demoted variable
	.shared .align 4 .b8 _ZZ10bfs_kernelPiS_S_S_S_S_S_S_E10local_data[4096];
	// demoted variable
	.shared .align 4 .u32 _ZZ10bfs_kernelPiS_S_S_S_S_S_S_E9local_num;
	// demoted variable
	.shared .align 4 .u32 _ZZ10bfs_kernelPiS_S_S_S_S_S_S_E8startIdx;
	ld.param.u64 	%rd8, [_Z10bfs_kernelPiS_S_S_S_S_S_S__param_0];
	ld.param.u64 	%rd13, [_Z10bfs_kernelPiS_S_S_S_S_S_S__param_1];
	ld.param.u64 	%rd9, [_Z10bfs_kernelPiS_S_S_S_S_S_S__param_2];
	ld.param.u64 	%rd14, [_Z10bfs_kernelPiS_S_S_S_S_S_S__param_3];
	ld.param.u64 	%rd15, [_Z10bfs_kernelPiS_S_S_S_S_S_S__param_4];
	ld.param.u64 	%rd10, [_Z10bfs_kernelPiS_S_S_S_S_S_S__param_5];
	ld.param.u64 	%rd11, [_Z10bfs_kernelPiS_S_S_S_S_S_S__param_6];
	ld.param.u64 	%rd12, [_Z10bfs_kernelPiS_S_S_S_S_S_S__param_7];
	cvta.to.global.u64 	%rd1, %rd15;
	cvta.to.global.u64 	%rd2, %rd13;
	cvta.to.global.u64 	%rd3, %rd14;
	mov.u32 	%r1, %ntid.x;
	mov.u32 	%r13, %ctaid.x;
	mov.u32 	%r35, %tid.x;
	mad.lo.s32 	%r3, %r1, %r13, %r35;
	setp.ne.s32 	%p1, %r35, 0;
	@%p1 bra 	$L__BB0_2;
	mov.b32 	%r14, 0;
	st.shared.u32 	[_ZZ10bfs_kernelPiS_S_S_S_S_S_S_E9local_num], %r14;
$L__BB0_2:
	bar.sync 	0;
	cvta.to.global.u64 	%rd16, %rd9;
	ld.global.u32 	%r15, [%rd16];
	setp.ge.s32 	%p2, %r3, %r15;
	@%p2 bra 	$L__BB0_10;
	cvta.to.global.u64 	%rd17, %rd8;
	mul.wide.s32 	%rd18, %r3, 4;
	add.s64 	%rd19, %rd17, %rd18;
	ld.global.u32 	%r4, [%rd19];
	cvta.to.global.u64 	%rd20, %rd11;
	mul.wide.s32 	%rd21, %r4, 4;
	add.s64 	%rd4, %rd20, %rd21;
	ld.global.u32 	%r34, [%rd4];
	ld.global.u32 	%r16, [%rd4+4];
	setp.ge.s32 	%p3, %r34, %r16;
	@%p3 bra 	$L__BB0_10;
	add.s64 	%rd5, %rd1, %rd21;
	cvta.to.global.u64 	%rd6, %rd10;
	cvta.to.global.u64 	%rd7, %rd12;
	mov.u32 	%r24, _ZZ10bfs_kernelPiS_S_S_S_S_S_S_E10local_data;
$L__BB0_5:
	mul.wide.s32 	%rd23, %r34, 4;
	add.s64 	%rd24, %rd6, %rd23;
	ld.global.u32 	%r7, [%rd24];
	mul.wide.s32 	%rd25, %r7, 4;
	add.s64 	%rd26, %rd7, %rd25;
	atom.global.add.u32 	%r17, [%rd26], 1;
	setp.ne.s32 	%p4, %r17, 0;
	@%p4 bra 	$L__BB0_9;
	ld.global.u32 	%r18, [%rd5];
	add.s32 	%r19, %r18, 1;
	add.s64 	%rd28, %rd1, %rd25;
	st.global.u32 	[%rd28], %r19;
	ld.shared.u32 	%r20, [_ZZ10bfs_kernelPiS_S_S_S_S_S_S_E9local_num];
	setp.gt.s32 	%p5, %r20, 1023;
	@%p5 bra 	$L__BB0_8;
	atom.shared.add.u32 	%r22, [_ZZ10bfs_kernelPiS_S_S_S_S_S_S_E9local_num], 1;
	shl.b32 	%r23, %r22, 2;
	add.s32 	%r25, %r24, %r23;
	st.shared.u32 	[%r25], %r7;
	bra.uni 	$L__BB0_9;
$L__BB0_8:
	atom.global.add.u32 	%r21, [%rd3], 1;
	mul.wide.s32 	%rd29, %r21, 4;
	add.s64 	%rd30, %rd2, %rd29;
	st.global.u32 	[%rd30], %r7;
$L__BB0_9:
	add.s32 	%r34, %r34, 1;
	ld.global.u32 	%r26, [%rd4+4];
	setp.lt.s32 	%p6, %r34, %r26;
	@%p6 bra 	$L__BB0_5;
$L__BB0_10:
	setp.ne.s32 	%p7, %r35, 0;
	bar.sync 	0;
	@%p7 bra 	$L__BB0_12;
	ld.shared.u32 	%r27, [_ZZ10bfs_kernelPiS_S_S_S_S_S_S_E9local_num];
	atom.global.add.u32 	%r28, [%rd3], %r27;
	st.shared.u32 	[_ZZ10bfs_kernelPiS_S_S_S_S_S_S_E8startIdx], %r28;
$L__BB0_12:
	bar.sync 	0;
	ld.shared.u32 	%r9, [_ZZ10bfs_kernelPiS_S_S_S_S_S_S_E9local_num];
	setp.ge.s32 	%p8, %r35, %r9;
	@%p8 bra 	$L__BB0_15;
	ld.shared.u32 	%r10, [_ZZ10bfs_kernelPiS_S_S_S_S_S_S_E8startIdx];
	mov.u32 	%r30, _ZZ10bfs_kernelPiS_S_S_S_S_S_S_E10local_data;
$L__BB0_14:
	shl.b32 	%r29, %r35, 2;
	add.s32 	%r31, %r30, %r29;
	ld.shared.u32 	%r32, [%r31];
	add.s32 	%r33, %r10, %r35;
	mul.wide.s32 	%rd31, %r33, 4;
	add.s64 	%rd32, %rd2, %rd31;
	st.global.u32 	[%rd32], %r32;
	add.s32 	%r35, %r35, %r1;
	setp.lt.s32 	%p9, %r35, %r9;
	@%p9 bra 	$L__BB0_14;
$L__BB0_15:
	ret;

}


// ===== COMPILED SASS (sm_100) =====

	.target	sm_100

	.elftype	@"ET_EXEC"


//--------------------- .note.nv.tkinfo           --------------------------
	.section	.note.nv.tkinfo,"",@"SHT_NOTE"
	.sectionflags	@"SHF_NOTE_NV_TKINFO"
	.tkinfo
        /*0018*/ 	.word	0x00000002
        /*0030*/ 	.string	""
        /*0030*/ 	.string	"ptxas"
        /*0030*/ 	.string	"Cuda compilation tools, release 13.0, V13.0.88"
        /*0030*/ 	.string	"Build cuda_13.0.r13.0/compiler.36424714_0"
        /*0030*/ 	.string	"-arch sm_100 -m 64 "



//--------------------- .note.nv.cuinfo           --------------------------
	.section	.note.nv.cuinfo,"",@"SHT_NOTE"
	.sectionflags	@"SHF_NOTE_NV_CUINFO"
        /*0018*/ 	.short	0x0002
        /*001a*/ 	.short	0x0064
        /*001c*/ 	.short	0x0082
	.zero		2


//--------------------- .nv.info                  --------------------------
	.section	.nv.info,"",@"SHT_CUDA_INFO"
	.align	4


	//----- nvinfo : EIATTR_REGCOUNT
	.align		4
        /*0000*/ 	.byte	0x04, 0x2f
        /*0002*/ 	.short	(.L_1 - .L_0)
	.align		4
.L_0:
        /*0004*/ 	.word	index@(_Z10bfs_kernelPiS_S_S_S_S_S_S_)
        /*0008*/ 	.word	0x0000001c


	//----- nvinfo : EIATTR_FRAME_SIZE
	.align		4
.L_1:
        /*000c*/ 	.byte	0x04, 0x11
        /*000e*/ 	.short	(.L_3 - .L_2)
	.align		4
.L_2:
        /*0010*/ 	.word	index@(_Z10bfs_kernelPiS_S_S_S_S_S_S_)
        /*0014*/ 	.word	0x00000000


	//----- nvinfo : EIATTR_MIN_STACK_SIZE
	.align		4
.L_3:
        /*0018*/ 	.byte	0x04, 0x12
        /*001a*/ 	.short	(.L_5 - .L_4)
	.align		4
.L_4:
        /*001c*/ 	.word	index@(_Z10bfs_kernelPiS_S_S_S_S_S_S_)
        /*0020*/ 	.word	0x00000000
.L_5:


//--------------------- .nv.compat                --------------------------
	.section	.nv.compat,"",@"SHT_CUDA_COMPAT_INFO"
	.align	4
        /*0000*/ 	.byte	0x02, 0x09, 0x00, 0x00, 0x02, 0x02, 0x01, 0x00, 0x02, 0x05, 0x05, 0x00, 0x03, 0x07, 0x01, 0x01
        /*0010*/ 	.byte	0x02, 0x03, 0x00, 0x00, 0x02, 0x06, 0x01, 0x00, 0x04, 0x0b, 0x08, 0x00, 0x09, 0x00, 0x00, 0x00
        /*0020*/ 	.byte	0x00, 0x00, 0x00, 0x00


//--------------------- .nv.info._Z10bfs_kernelPiS_S_S_S_S_S_S_ --------------------------
	.section	.nv.info._Z10bfs_kernelPiS_S_S_S_S_S_S_,"",@"SHT_CUDA_INFO"
	.sectionflags	@""
	.align	4


	//----- nvinfo : EIATTR_CUDA_API_VERSION
	.align		4
        /*0000*/ 	.byte	0x04, 0x37
        /*0002*/ 	.short	(.L_7 - .L_6)
.L_6:
        /*0004*/ 	.word	0x00000082


	//----- nvinfo : EIATTR_KPARAM_INFO
	.align		4
.L_7:
        /*0008*/ 	.byte	0x04, 0x17
        /*000a*/ 	.short	(.L_9 - .L_8)
.L_8:
        /*000c*/ 	.word	0x00000000
        /*0010*/ 	.short	0x0007
        /*0012*/ 	.short	0x0038
        /*0014*/ 	.byte	0x00, 0xf5, 0x21, 0x00


	//----- nvinfo : EIATTR_KPARAM_INFO
	.align		4
.L_9:
        /*0018*/ 	.byte	0x04, 0x17
        /*001a*/ 	.short	(.L_11 - .L_10)
.L_10:
        /*001c*/ 	.word	0x00000000
        /*0020*/ 	.short	0x0006
        /*0022*/ 	.short	0x0030
        /*0024*/ 	.byte	0x00, 0xf5, 0x21, 0x00


	//----- nvinfo : EIATTR_KPARAM_INFO
	.align		4
.L_11:
        /*0028*/ 	.byte	0x04, 0x17
        /*002a*/ 	.short	(.L_13 - .L_12)
.L_12:
        /*002c*/ 	.word	0x00000000
        /*0030*/ 	.short	0x0005
        /*0032*/ 	.short	0x0028
        /*0034*/ 	.byte	0x00, 0xf5, 0x21, 0x00


	//----- nvinfo : EIATTR_KPARAM_INFO
	.align		4
.L_13:
        /*0038*/ 	.byte	0x04, 0x17
        /*003a*/ 	.short	(.L_15 - .L_14)
.L_14:
        /*003c*/ 	.word	0x00000000
        /*0040*/ 	.short	0x0004
        /*0042*/ 	.short	0x0020
        /*0044*/ 	.byte	0x00, 0xf5, 0x21, 0x00


	//----- nvinfo : EIATTR_KPARAM_INFO
	.align		4
.L_15:
        /*0048*/ 	.byte	0x04, 0x17
        /*004a*/ 	.short	(.L_17 - .L_16)
.L_16:
        /*004c*/ 	.word	0x00000000
        /*0050*/ 	.short	0x0003
        /*0052*/ 	.short	0x0018
        /*0054*/ 	.byte	0x00, 0xf5, 0x21, 0x00


	//----- nvinfo : EIATTR_KPARAM_INFO
	.align		4
.L_17:
        /*0058*/ 	.byte	0x04, 0x17
        /*005a*/ 	.short	(.L_19 - .L_18)
.L_18:
        /*005c*/ 	.word	0x00000000
        /*0060*/ 	.short	0x0002
        /*0062*/ 	.short	0x0010
        /*0064*/ 	.byte	0x00, 0xf5, 0x21, 0x00


	//----- nvinfo : EIATTR_KPARAM_INFO
	.align		4
.L_19:
        /*0068*/ 	.byte	0x04, 0x17
        /*006a*/ 	.short	(.L_21 - .L_20)
.L_20:
        /*006c*/ 	.word	0x00000000
        /*0070*/ 	.short	0x0001
        /*0072*/ 	.short	0x0008
        /*0074*/ 	.byte	0x00, 0xf5, 0x21, 0x00


	//----- nvinfo : EIATTR_KPARAM_INFO
	.align		4
.L_21:
        /*0078*/ 	.byte	0x04, 0x17
        /*007a*/ 	.short	(.L_23 - .L_22)
.L_22:
        /*007c*/ 	.word	0x00000000
        /*0080*/ 	.short	0x0000
        /*0082*/ 	.short	0x0000
        /*0084*/ 	.byte	0x00, 0xf5, 0x21, 0x00


	//----- nvinfo : EIATTR_SPARSE_MMA_MASK
	.align		4
.L_23:
        /*0088*/ 	.byte	0x03, 0x50
        /*008a*/ 	.short	0x0000


	//----- nvinfo : EIATTR_MAXREG_COUNT
	.align		4
        /*008c*/ 	.byte	0x03, 0x1b
        /*008e*/ 	.short	0x00ff


	//----- nvinfo : EIATTR_NUM_BARRIERS
	.align		4
        /*0090*/ 	.byte	0x02, 0x4c
        /*0092*/ 	.byte	0x01
	.zero		1


	//----- nvinfo : EIATTR_MERCURY_ISA_VERSION
	.align		4
        /*0094*/ 	.byte	0x03, 0x5f
        /*0096*/ 	.short	0x0101


	//----- nvinfo : EIATTR_INT_WARP_WIDE_INSTR_OFFSETS
	.align		4
        /*0098*/ 	.byte	0x04, 0x31
        /*009a*/ 	.short	(.L_25 - .L_24)


	//   ....[0]....
.L_24:
        /*009c*/ 	.word	0x00000340


	//   ....[1]....
        /*00a0*/ 	.word	0x000003e0


	//   ....[2]....
        /*00a4*/ 	.word	0x00000440


	//   ....[3]....
        /*00a8*/ 	.word	0x000004d0


	//   ....[4]....
        /*00ac*/ 	.word	0x00000600


	//   ....[5]....
        /*00b0*/ 	.word	0x000006a0


	//----- nvinfo : EIATTR_VRC_CTA_INIT_COUNT
	.align		4
.L_25:
        /*00b4*/ 	.byte	0x02, 0x4a
	.zero		1
	.zero		1


	//----- nvinfo : EIATTR_EXIT_INSTR_OFFSETS
	.align		4
        /*00b8*/ 	.byte	0x04, 0x1c
        /*00ba*/ 	.short	(.L_27 - .L_26)


	//   ....[0]....
.L_26:
        /*00bc*/ 	.word	0x00000740


	//   ....[1]....
        /*00c0*/ 	.word	0x000007e0


	//----- nvinfo : EIATTR_CRS_STACK_SIZE
	.align		4
.L_27:
        /*00c4*/ 	.byte	0x04, 0x1e
        /*00c6*/ 	.short	(.L_29 - .L_28)
.L_28:
        /*00c8*/ 	.word	0x00000000


	//----- nvinfo : EIATTR_CBANK_PARAM_SIZE
	.align		4
.L_29:
        /*00cc*/ 	.byte	0x03, 0x19
        /*00ce*/ 	.short	0x0040


	//----- nvinfo : EIATTR_PARAM_CBANK
	.align		4
        /*00d0*/ 	.byte	0x04, 0x0a
        /*00d2*/ 	.short	(.L_31 - .L_30)
	.align		4
.L_30:
        /*00d4*/ 	.word	index@(.nv.constant0._Z10bfs_kernelPiS_S_S_S_S_S_S_)
        /*00d8*/ 	.short	0x0380
        /*00da*/ 	.short	0x0040


	//----- nvinfo : EIATTR_SW_WAR
	.align		4
.L_31:
        /*00dc*/ 	.byte	0x04, 0x36
        /*00de*/ 	.short	(.L_33 - .L_32)
.L_32:
        /*00e0*/ 	.word	0x00000008
.L_33:


//--------------------- .nv.callgraph             --------------------------
	.section	.nv.callgraph,"",@"SHT_CUDA_CALLGRAPH"
	.align	4
	.sectionentsize	8
	.align		4
        /*0000*/ 	.word	0x00000000
	.align		4
        /*0004*/ 	.word	0xffffffff
	.align		4
        /*0008*/ 	.word	0x00000000
	.align		4
        /*000c*/ 	.word	0xfffffffe
	.align		4
        /*0010*/ 	.word	0x00000000
	.align		4
        /*0014*/ 	.word	0xfffffffd
	.align		4
        /*0018*/ 	.word	0x00000000
	.align		4
        /*001c*/ 	.word	0xfffffffc


//--------------------- .text._Z10bfs_kernelPiS_S_S_S_S_S_S_ --------------------------
	.section	.text._Z10bfs_kernelPiS_S_S_S_S_S_S_,"ax",@progbits
	.align	128
        .global         _Z10bfs_kernelPiS_S_S_S_S_S_S_
        .type           _Z10bfs_kernelPiS_S_S_S_S_S_S_,@function
        .size           _Z10bfs_kernelPiS_S_S_S_S_S_S_,(.L_x_10 - _Z10bfs_kernelPiS_S_S_S_S_S_S_)
        .other          _Z10bfs_kernelPiS_S_S_S_S_S_S_,@"STO_CUDA_ENTRY STV_DEFAULT"
_Z10bfs_kernelPiS_S_S_S_S_S_S_:
.text._Z10bfs_kernelPiS_S_S_S_S_S_S_:
[----:B------:R-:W-:Y:S01]  /*0000*/  LDC R1, c[0x0][0x37c] ;  /* 0x0000df00ff017b82 */ /* 0x000fe20000000800 */
[----:B------:R-:W0:Y:S07]  /*0010*/  S2R R3, SR_TID.X ;  /* 0x0000000000037919 */ /* 0x000e2e0000002100 */
[----:B------:R-:W1:Y:S01]  /*0020*/  LDC.64 R4, c[0x0][0x390] ;  /* 0x0000e400ff047b82 */ /* 0x000e620000000a00 */
[----:B------:R-:W1:Y:S01]  /*0030*/  LDCU.64 UR6, c[0x0][0x358] ;  /* 0x00006b00ff0677ac */ /* 0x000e620008000a00 */
[----:B0-----:R-:W-:-:S13]  /*0040*/  ISETP.NE.AND P0, PT, R3, RZ, PT ;  /* 0x000000ff0300720c */ /* 0x001fda0003f05270 */
[----:B------:R-:W0:Y:S01]  /*0050*/  @!P0 S2R R7, SR_CgaCtaId ;  /* 0x0000000000078919 */ /* 0x000e220000008800 */
[----:B------:R-:W-:-:S04]  /*0060*/  @!P0 MOV R0, 0x400 ;  /* 0x0000040000008802 */ /* 0x000fc80000000f00 */
[----:B0-----:R-:W-:-:S05]  /*0070*/  @!P0 LEA R2, R7, R0, 0x18 ;  /* 0x0000000007028211 */ /* 0x001fca00078ec0ff */
[----:B------:R0:W-:Y:S01]  /*0080*/  @!P0 STS [R2+0x1000], RZ ;  /* 0x001000ff02008388 */ /* 0x0001e20000000800 */
[----:B------:R-:W-:Y:S06]  /*0090*/  BAR.SYNC.DEFER_BLOCKING 0x0 ;  /* 0x0000000000007b1d */ /* 0x000fec0000010000 */
[----:B-1----:R-:W2:Y:S01]  /*00a0*/  LDG.E R4, desc[UR6][R4.64] ;  /* 0x0000000604047981 */ /* 0x002ea2000c1e1900 */
[----:B------:R-:W1:Y:S01]  /*00b0*/  LDCU UR8, c[0x0][0x360] ;  /* 0x00006c00ff0877ac */ /* 0x000e620008000800 */
[----:B------:R-:W-:Y:S01]  /*00c0*/  BSSY.RECONVERGENT B0, `(.L_x_0) ;  /* 0x000004a000007945 */ /* 0x000fe20003800200 */
[----:B------:R-:W1:Y:S02]  /*00d0*/  S2R R0, SR_CTAID.X ;  /* 0x0000000000007919 */ /* 0x000e640000002500 */
[----:B-1----:R-:W-:-:S05]  /*00e0*/  IMAD R7, R0, UR8, R3 ;  /* 0x0000000800077c24 */ /* 0x002fca000f8e0203 */
[----:B--2---:R-:W-:-:S13]  /*00f0*/  ISETP.GE.AND P0, PT, R7, R4, PT ;  /* 0x000000040700720c */ /* 0x004fda0003f06270 */
[----:B0-----:R-:W-:Y:S05]  /*0100*/  @P0 BRA `(.L_x_1) ;  /* 0x0000000400140947 */ /* 0x001fea0003800000 */
[----:B------:R-:W0:Y:S08]  /*0110*/  LDC.64 R4, c[0x0][0x380] ;  /* 0x0000e000ff047b82 */ /* 0x000e300000000a00 */
[----:B------:R-:W1:Y:S01]  /*0120*/  LDC.64 R12, c[0x0][0x3b0] ;  /* 0x0000ec00ff0c7b82 */ /* 0x000e620000000a00 */
[----:B0-----:R-:W-:-:S05]  /*0130*/  IMAD.WIDE R4, R7, 0x4, R4 ;  /* 0x0000000407047825 */ /* 0x001fca00078e0204 */
[----:B------:R-:W1:Y:S02]  /*0140*/  LDG.E R17, desc[UR6][R4.64] ;  /* 0x0000000604117981 */ /* 0x000e64000c1e1900 */
[----:B-1----:R-:W-:-:S05]  /*0150*/  IMAD.WIDE R12, R17, 0x4, R12 ;  /* 0x00000004110c7825 */ /* 0x002fca00078e020c */
[----:B------:R-:W2:Y:S04]  /*0160*/  LDG.E R0, desc[UR6][R12.64] ;  /* 0x000000060c007981 */ /* 0x000ea8000c1e1900 */
[----:B------:R-:W2:Y:S02]  /*0170*/  LDG.E R7, desc[UR6][R12.64+0x4] ;  /* 0x000004060c077981 */ /* 0x000ea4000c1e1900 */
[----:B--2---:R-:W-:-:S13]  /*0180*/  ISETP.GE.AND P0, PT, R0, R7, PT ;  /* 0x000000070000720c */ /* 0x004fda0003f06270 */
[----:B------:R-:W-:Y:S05]  /*0190*/  @P0 BRA `(.L_x_1) ;  /* 0x0000000000f00947 */ /* 0x000fea0003800000 */
[----:B------:R-:W0:Y:S08]  /*01a0*/  LDC.64 R14, c[0x0][0x3a0] ;  /* 0x0000e800ff0e7b82 */ /* 0x000e300000000a00 */
[----:B------:R-:W1:Y:S08]  /*01b0*/  LDC.64 R10, c[0x0][0x3a0] ;  /* 0x0000e800ff0a7b82 */ /* 0x000e700000000a00 */
[----:B------:R-:W2:Y:S08]  /*01c0*/  LDC.64 R8, c[0x0][0x388] ;  /* 0x0000e200ff087b82 */ /* 0x000eb00000000a00 */
[----:B------:R-:W3:Y:S01]  /*01d0*/  LDC.64 R6, c[0x0][0x3a8] ;  /* 0x0000ea00ff067b82 */ /* 0x000ee20000000a00 */
[----:B0-----:R-:W-:-:S04]  /*01e0*/  IMAD.WIDE R14, R17, 0x4, R14 ;  /* 0x00000004110e7825 */ /* 0x001fc800078e020e */
[----:B------:R-:W-:-:S03]  /*01f0*/  IMAD.MOV.U32 R17, RZ, RZ, R0 ;  /* 0x000000ffff117224 */ /* 0x000fc600078e0000 */
[----:B------:R-:W0:Y:S04]  /*0200*/  LDC.64 R4, c[0x0][0x3b8] ;  /* 0x0000ee00ff047b82 */ /* 0x000e280000000a00 */
.L_x_5:
[----:B0--3--:R-:W-:-:S06]  /*0210*/  IMAD.WIDE R18, R17, 0x4, R6 ;  /* 0x0000000411127825 */ /* 0x009fcc00078e0206 */
[----:B------:R-:W0:Y:S01]  /*0220*/  LDG.E R19, desc[UR6][R18.64] ;  /* 0x0000000612137981 */ /* 0x000e22000c1e1900 */
[----:B------:R-:W-:Y:S02]  /*0230*/  IMAD.MOV.U32 R23, RZ, RZ, 0x1 ;  /* 0x00000001ff177424 */ /* 0x000fe400078e00ff */
[----:B0-----:R-:W-:-:S06]  /*0240*/  IMAD.WIDE R20, R19, 0x4, R4 ;  /* 0x0000000413147825 */ /* 0x001fcc00078e0204 */
[----:B------:R-:W3:Y:S01]  /*0250*/  ATOMG.E.ADD.STRONG.GPU PT, R20, desc[UR6][R20.64], R23 ;  /* 0x80000017141479a8 */ /* 0x000ee200081ef106 */
[----:B------:R-:W-:Y:S01]  /*0260*/  BSSY.RECONVERGENT B1, `(.L_x_2) ;  /* 0x000002b000017945 */ /* 0x000fe20003800200 */
[----:B---3--:R-:W-:-:S13]  /*0270*/  ISETP.NE.AND P0, PT, R20, RZ, PT ;  /* 0x000000ff1400720c */ /* 0x008fda0003f05270 */
[----:B------:R-:W-:Y:S05]  /*0280*/  @P0 BRA `(.L_x_3) ;  /* 0x0000000000a00947 */ /* 0x000fea0003800000 */
[----:B------:R-:W3:Y:S01]  /*0290*/  LDG.E R0, desc[UR6][R14.64] ;  /* 0x000000060e007981 */ /* 0x000ee2000c1e1900 */
[----:B------:R-:W0:Y:S01]  /*02a0*/  S2UR UR5, SR_CgaCtaId ;  /* 0x00000000000579c3 */ /* 0x000e220000008800 */
[----:B------:R-:W-:Y:S01]  /*02b0*/  UMOV UR4, 0x400 ;  /* 0x0000040000047882 */ /* 0x000fe20000000000 */
[----:B-1----:R-:W-:Y:S01]  /*02c0*/  IMAD.WIDE R20, R19, 0x4, R10 ;  /* 0x0000000413147825 */ /* 0x002fe200078e020a */
[----:B0-----:R-:W-:-:S09]  /*02d0*/  ULEA UR10, UR5, UR4, 0x18 ;  /* 0x00000004050a7291 */ /* 0x001fd2000f8ec0ff */
[----:B------:R-:W0:Y:S02]  /*02e0*/  LDS R2, [UR10+0x1000] ;  /* 0x0010000aff027984 */ /* 0x000e240008000800 */
[----:B0-----:R-:W-:Y:S01]  /*02f0*/  ISETP.GT.AND P0, PT, R2, 0x3ff, PT ;  /* 0x000003ff0200780c */ /* 0x001fe20003f04270 */
[----:B---3--:R-:W-:-:S05]  /*0300*/  VIADD R23, R0, 0x1 ;  /* 0x0000000100177836 */ /* 0x008fca0000000000 */
[----:B------:R0:W-:Y:S07]  /*0310*/  STG.E desc[UR6][R20.64], R23 ;  /* 0x0000001714007986 */ /* 0x0001ee000c101906 */
[----:B------:R-:W-:Y:S05]  /*0320*/  @P0 BRA `(.L_x_4) ;  /* 0x0000000000400947 */ /* 0x000fea0003800000 */
[----:B0-----:R-:W0:Y:S01]  /*0330*/  S2R R21, SR_LANEID ;  /* 0x0000000000157919 */ /* 0x001e220000000000 */
[----:B------:R-:W-:Y:S01]  /*0340*/  VOTEU.ANY UR9, UPT, PT ;  /* 0x0000000000097886 */ /* 0x000fe200038e0100 */
[----:B------:R-:W-:Y:S01]  /*0350*/  UIADD3 UR4, UPT, UPT, UR4, 0x1000, URZ ;  /* 0x0000100004047890 */ /* 0x000fe2000fffe0ff */
[----:B------:R-:W0:Y:S01]  /*0360*/  FLO.U32 R16, UR9 ;  /* 0x0000000900107d00 */ /* 0x000e2200080e0000 */
[----:B------:R-:W1:Y:S02]  /*0370*/  S2R R18, SR_LTMASK ;  /* 0x0000000000127919 */ /* 0x000e640000003900 */
[----:B------:R-:W-:-:S05]  /*0380*/  ULEA UR4, UR5, UR4, 0x18 ;  /* 0x0000000405047291 */ /* 0x000fca000f8ec0ff */
[----:B------:R-:W3:Y:S01]  /*0390*/  POPC R2, UR9 ;  /* 0x0000000900027d09 */ /* 0x000ee20008000000 */
[----:B0-----:R-:W-:Y:S02]  /*03a0*/  ISETP.EQ.U32.AND P0, PT, R16, R21, PT ;  /* 0x000000151000720c */ /* 0x001fe40003f02070 */
[----:B-1----:R-:W-:-:S05]  /*03b0*/  LOP3.LUT R18, R18, UR9, RZ, 0xc0, !PT ;  /* 0x0000000912127c12 */ /* 0x002fca000f8ec0ff */
[----:B------:R-:W0:Y:S06]  /*03c0*/  POPC R23, R18 ;  /* 0x0000001200177309 */ /* 0x000e2c0000000000 */
[----:B---3--:R-:W1:Y:S04]  /*03d0*/  @P0 ATOMS.ADD R21, [UR4], R2 ;  /* 0x00000002ff15098c */ /* 0x008e680008000004 */
[----:B-1----:R-:W0:Y:S02]  /*03e0*/  SHFL.IDX PT, R0, R21, R16, 0x1f ;  /* 0x00001f1015007589 */ /* 0x002e2400000e0000 */
[----:B0-----:R-:W-:-:S05]  /*03f0*/  IMAD.IADD R0, R0, 0x1, R23 ;  /* 0x0000000100007824 */ /* 0x001fca00078e0217 */
[----:B------:R-:W-:-:S05]  /*0400*/  LEA R0, R0, UR10, 0x2 ;  /* 0x0000000a00007c11 */ /* 0x000fca000f8e10ff */
[----:B------:R3:W-:Y:S01]  /*0410*/  STS [R0], R19 ;  /* 0x0000001300007388 */ /* 0x0007e20000000800 */
[----:B------:R-:W-:Y:S05]  /*0420*/  BRA `(.L_x_3) ;  /* 0x0000000000387947 */ /* 0x000fea0003800000 */
.L_x_4:
[----:B0-----:R-:W0:Y:S01]  /*0430*/  S2R R23, SR_LANEID ;  /* 0x0000000000177919 */ /* 0x001e220000000000 */
[----:B------:R-:W-:Y:S01]  /*0440*/  VOTEU.ANY UR4, UPT, PT ;  /* 0x0000000000047886 */ /* 0x000fe200038e0100 */
[----:B------:R-:W1:Y:S01]  /*0450*/  LDC.64 R20, c[0x0][0x398] ;  /* 0x0000e600ff147b82 */ /* 0x000e620000000a00 */
[----:B------:R-:W0:Y:S08]  /*0460*/  FLO.U32 R0, UR4 ;  /* 0x0000000400007d00 */ /* 0x000e3000080e0000 */
[----:B------:R-:W1:Y:S01]  /*0470*/  POPC R25, UR4 ;  /* 0x0000000400197d09 */ /* 0x000e620008000000 */
[----:B0-----:R-:W-:-:S13]  /*0480*/  ISETP.EQ.U32.AND P0, PT, R0, R23, PT ;  /* 0x000000170000720c */ /* 0x001fda0003f02070 */
[----:B-1----:R-:W3:Y:S01]  /*0490*/  @P0 ATOMG.E.ADD.STRONG.GPU PT, R21, desc[UR6][R20.64], R25 ;  /* 0x80000019141509a8 */ /* 0x002ee200081ef106 */
[----:B------:R-:W0:Y:S02]  /*04a0*/  S2R R2, SR_LTMASK ;  /* 0x0000000000027919 */ /* 0x000e240000003900 */
[----:B0-----:R-:W-:-:S06]  /*04b0*/  LOP3.LUT R2, R2, UR4, RZ, 0xc0, !PT ;  /* 0x0000000402027c12 */ /* 0x001fcc000f8ec0ff */
[----:B------:R-:W0:Y:S01]  /*04c0*/  POPC R2, R2 ;  /* 0x0000000200027309 */ /* 0x000e220000000000 */
[----:B---3--:R-:W0:Y:S02]  /*04d0*/  SHFL.IDX PT, R23, R21, R0, 0x1f ;  /* 0x00001f0015177589 */ /* 0x008e2400000e0000 */
[----:B0-----:R-:W-:-:S04]  /*04e0*/  IMAD.IADD R23, R23, 0x1, R2 ;  /* 0x0000000117177824 */ /* 0x001fc800078e0202 */
[----:B--2---:R-:W-:-:S05]  /*04f0*/  IMAD.WIDE R22, R23, 0x4, R8 ;  /* 0x0000000417167825 */ /* 0x004fca00078e0208 */
[----:B------:R0:W-:Y:S02]  /*0500*/  STG.E desc[UR6][R22.64], R19 ;  /* 0x0000001316007986 */ /* 0x0001e4000c101906 */
.L_x_3:
[----:B------:R-:W-:Y:S05]  /*0510*/  BSYNC.RECONVERGENT B1 ;  /* 0x0000000000017941 */ /* 0x000fea0003800200 */
.L_x_2:
[----:B---3--:R-:W3:Y:S01]  /*0520*/  LDG.E R0, desc[UR6][R12.64+0x4] ;  /* 0x000004060c007981 */ /* 0x008ee2000c1e1900 */
[----:B------:R-:W-:-:S05]  /*0530*/  VIADD R17, R17, 0x1 ;  /* 0x0000000111117836 */ /* 0x000fca0000000000 */
[----:B---3--:R-:W-:-:S13]  /*0540*/  ISETP.GE.AND P0, PT, R17, R0, PT ;  /* 0x000000001100720c */ /* 0x008fda0003f06270 */
[----:B------:R-:W-:Y:S05]  /*0550*/  @!P0 BRA `(.L_x_5) ;  /* 0xfffffffc002c8947 */ /* 0x000fea000383ffff */
.L_x_1:
[----:B------:R-:W-:Y:S05]  /*0560*/  BSYNC.RECONVERGENT B0 ;  /* 0x0000000000007941 */ /* 0x000fea0003800200 */
.L_x_0:
[----:B------:R-:W-:Y:S01]  /*0570*/  BAR.SYNC.DEFER_BLOCKING 0x0 ;  /* 0x0000000000007b1d */ /* 0x000fe20000010000 */
[----:B------:R-:W-:-:S05]  /*0580*/  ISETP.NE.AND P0, PT, R3, RZ, PT ;  /* 0x000000ff0300720c */ /* 0x000fca0003f05270 */
[----:B------:R-:W-:Y:S08]  /*0590*/  BSSY.RECONVERGENT B0, `(.L_x_6) ;  /* 0x0000014000007945 */ /* 0x000ff00003800200 */
[----:B------:R-:W-:Y:S05]  /*05a0*/  @P0 BRA `(.L_x_7) ;  /* 0x0000000000480947 */ /* 0x000fea0003800000 */
[----:B------:R-:W3:Y:S01]  /*05b0*/  S2UR UR5, SR_CgaCtaId ;  /* 0x00000000000579c3 */ /* 0x000ee20000008800 */
[----:B------:R-:W-:Y:S01]  /*05c0*/  UMOV UR4, 0x400 ;  /* 0x0000040000047882 */ /* 0x000fe20000000000 */
[----:B------:R-:W4:Y:S06]  /*05d0*/  S2R R7, SR_LANEID ;  /* 0x0000000000077919 */ /* 0x000f2c0000000000 */
[----:B------:R-:W5:Y:S01]  /*05e0*/  LDC.64 R4, c[0x0][0x398] ;  /* 0x0000e600ff047b82 */ /* 0x000f620000000a00 */
[----:B---3--:R-:W-:-:S03]  /*05f0*/  ULEA UR4, UR5, UR4, 0x18 ;  /* 0x0000000405047291 */ /* 0x008fc6000f8ec0ff */
[----:B------:R-:W-:Y:S02]  /*0600*/  VOTEU.ANY UR5, UPT, PT ;  /* 0x0000000000057886 */ /* 0x000fe400038e0100 */
[----:B------:R-:W4:Y:S01]  /*0610*/  FLO.U32 R2, UR5 ;  /* 0x0000000500027d00 */ /* 0x000f2200080e0000 */
[----:B------:R-:W-:-:S03]  /*0620*/  UPOPC UR9, UR5 ;  /* 0x00000005000972bf */ /* 0x000fc60008000000 */
[----:B------:R-:W3:Y:S01]  /*0630*/  LDS R0, [UR4+0x1000] ;  /* 0x00100004ff007984 */ /* 0x000ee20008000800 */
[----:B----4-:R-:W-:Y:S02]  /*0640*/  ISETP.EQ.U32.AND P0, PT, R2, R7, PT ;  /* 0x000000070200720c */ /* 0x010fe40003f02070 */
[----:B---3--:R-:W-:-:S11]  /*0650*/  IMAD R7, R0, UR9, RZ ;  /* 0x0000000900077c24 */ /* 0x008fd6000f8e02ff */
[----:B-----5:R-:W2:Y:S01]  /*0660*/  @P0 ATOMG.E.ADD.STRONG.GPU PT, R5, desc[UR6][R4.64], R7 ;  /* 0x80000007040509a8 */ /* 0x020ea200081ef106 */
[----:B------:R-:W3:Y:S02]  /*0670*/  S2R R6, SR_LTMASK ;  /* 0x0000000000067919 */ /* 0x000ee40000003900 */
[----:B---3--:R-:W-:-:S06]  /*0680*/  LOP3.LUT R6, R6, UR5, RZ, 0xc0, !PT ;  /* 0x0000000506067c12 */ /* 0x008fcc000f8ec0ff */
[----:B------:R-:W3:Y:S01]  /*0690*/  POPC R6, R6 ;  /* 0x0000000600067309 */ /* 0x000ee20000000000 */
[----:B--2---:R-:W3:Y:S02]  /*06a0*/  SHFL.IDX PT, R9, R5, R2, 0x1f ;  /* 0x00001f0205097589 */ /* 0x004ee400000e0000 */
[----:B---3--:R-:W-:-:S05]  /*06b0*/  IMAD R0, R0, R6, R9 ;  /* 0x0000000600007224 */ /* 0x008fca00078e0209 */
[----:B------:R3:W-:Y:S02]  /*06c0*/  STS [UR4+0x1004], R0 ;  /* 0x00100400ff007988 */ /* 0x0007e40008000804 */
.L_x_7:
[----:B------:R-:W-:Y:S05]  /*06d0*/  BSYNC.RECONVERGENT B0 ;  /* 0x0000000000007941 */ /* 0x000fea0003800200 */
.L_x_6:
[----:B------:R-:W4:Y:S08]  /*06e0*/  S2UR UR5, SR_CgaCtaId ;  /* 0x00000000000579c3 */ /* 0x000f300000008800 */
[----:B------:R-:W-:Y:S06]  /*06f0*/  BAR.SYNC.DEFER_BLOCKING 0x0 ;  /* 0x0000000000007b1d */ /* 0x000fec0000010000 */
[----:B------:R-:W-:-:S02]  /*0700*/  UMOV UR4, 0x400 ;  /* 0x0000040000047882 */ /* 0x000fc40000000000 */
[----:B----4-:R-:W-:-:S09]  /*0710*/  ULEA UR4, UR5, UR4, 0x18 ;  /* 0x0000000405047291 */ /* 0x010fd2000f8ec0ff */
[----:B--2---:R-:W2:Y:S02]  /*0720*/  LDS.64 R8, [UR4+0x1000] ;  /* 0x00100004ff087984 */ /* 0x004ea40008000a00 */
[----:B--2---:R-:W-:-:S13]  /*0730*/  ISETP.GE.AND P0, PT, R3, R8, PT ;  /* 0x000000080300720c */ /* 0x004fda0003f06270 */
[----:B------:R-:W-:Y:S05]  /*0740*/  @P0 EXIT ;  /* 0x000000000000094d */ /* 0x000fea0003800000 */
[----:B------:R-:W2:Y:S02]  /*0750*/  LDC.64 R6, c[0x0][0x388] ;  /* 0x0000e200ff067b82 */ /* 0x000ea40000000a00 */
.L_x_8:
[C---:B---3--:R-:W-:Y:S01]  /*0760*/  LEA R0, R3.reuse, UR4, 0x2 ;  /* 0x0000000403007c11 */ /* 0x048fe2000f8e10ff */
[C---:B----4-:R-:W-:Y:S02]  /*0770*/  IMAD.IADD R5, R3.reuse, 0x1, R9 ;  /* 0x0000000103057824 */ /* 0x050fe400078e0209 */
[----:B------:R-:W-:Y:S02]  /*0780*/  VIADD R3, R3, UR8 ;  /* 0x0000000803037c36 */ /* 0x000fe40008000000 */
[----:B-1----:R-:W1:Y:S01]  /*0790*/  LDS R11, [R0] ;  /* 0x00000000000b7984 */ /* 0x002e620000000800 */
[----:B--2---:R-:W-:Y:S02]  /*07a0*/  IMAD.WIDE R4, R5, 0x4, R6 ;  /* 0x0000000405047825 */ /* 0x004fe400078e0206 */
[----:B------:R-:W-:-:S03]  /*07b0*/  ISETP.GE.AND P0, PT, R3, R8, PT ;  /* 0x000000080300720c */ /* 0x000fc60003f06270 */
[----:B-1----:R4:W-:Y:S10]  /*07c0*/  STG.E desc[UR6][R4.64], R11 ;  /* 0x0000000b04007986 */ /* 0x0029f4000c101906 */
[----:B------:R-:W-:Y:S05]  /*07d0*/  @!P0 BRA `(.L_x_8) ;  /* 0xfffffffc00e08947 */ /* 0x000fea000383ffff */
[----:B------:R-:W-:Y:S05]  /*07e0*/  EXIT ;  /* 0x000000000000794d */ /* 0x000fea0003800000 */
.L_x_9:
[----:B------:R-:W-:-:S00]  /*07f0*/  BRA `(.L_x_9) ;  /* 0xfffffffc00fc7947 */ /* 0x000fc0000383ffff */
[----:B------:R-:W-:-:S00]  /*0800*/  NOP ;  /* 0x0000000000007918 */ /* 0x000fc00000000000 */
[----:B------:R-:W-:-:S00]  /*0810*/  NOP ;  /* 0x0000000000007918 */ /* 0x000fc00000000000 */
[----:B------:R-:W-:-:S00]  /*0820*/  NOP ;  /* 0x0000000000007918 */ /* 0x000fc00000000000 */
[----:B------:R-:W-:-:S00]  /*0830*/  NOP ;  /* 0x0000000000007918 */ /* 0x000fc00000000000 */
[----:B------:R-:W-:-:S00]  /*0840*/  NOP ;  /* 0x0000000000007918 */ /* 0x000fc00000000000 */
[----:B------:R-:W-:-:S00]  /*0850*/  NOP ;  /* 0x0000000000007918 */ /* 0x000fc00000000000 */
[----:B------:R-:W-:-:S00]  /*0860*/  NOP ;  /* 0x0000000000007918 */ /* 0x000fc00000000000 */
[----:B------:R-:W-:-:S00]  /*0870*/  NOP ;  /* 0x0000000000007918 */ /* 0x000fc00000000000 */
.L_x_10:


//--------------------- .nv.shared._Z10bfs_kernelPiS_S_S_S_S_S_S_ --------------------------
	.section	.nv.shared._Z10bfs_kernelPiS_S_S_S_S_S_S_,"aw",@nobits
	.sectionflags	@""
	.align	4
.nv.shared._Z10bfs_kernelPiS_S_S_S_S_S_S_:
	.zero		5128


//--------------------- .nv.shared.reserved.0     --------------------------
	.section	.nv.shared.reserved.0,"aw",@nobits
	.weak		__nv_reservedSMEM_offset_0_alias
	.size		__nv_reservedSMEM_offset_0_alias, 0, 64
	.other		__nv_reservedSMEM_offset_0_alias,@"STO_CUDA_RESERVED_SHARED STV_DEFAULT"
__nv_reservedSMEM_offset_0_alias:
	.zero		0
	.zero		64


//--------------------- .nv.constant0._Z10bfs_kernelPiS_S_S_S_S_S_S_ --------------------------
	.section	.nv.constant0._Z10bfs_kernelPiS_S_S_S_S_S_S_,"a",@progbits
	.sectionflags	@""
	.align	4
.nv.constant0._Z10bfs_kernelPiS_S_S_S_S_S_S_:
	.zero		960


//--------------------- SYMBOLS --------------------------

	.type		.nv.reservedSmem.offset0,@object
	.size		.nv.reservedSmem.offset0,0x4
	.type		.nv.reservedSmem.cap,@object
	.size		.nv.reservedSmem.cap,0x4
